//
// Generated by NVIDIA NVVM Compiler
//
// Compiler Build ID: CL-36424714
// Cuda compilation tools, release 13.0, V13.0.88
// Based on NVVM 20.0.0
//

.version 9.0
.target sm_100
.address_size 64

	// .globl	_Z17gasMeterModelCalcPdS_S_S_S_

.visible .entry _Z17gasMeterModelCalcPdS_S_S_S_(
	.param .u64 .ptr .align 1 _Z17gasMeterModelCalcPdS_S_S_S__param_0,
	.param .u64 .ptr .align 1 _Z17gasMeterModelCalcPdS_S_S_S__param_1,
	.param .u64 .ptr .align 1 _Z17gasMeterModelCalcPdS_S_S_S__param_2,
	.param .u64 .ptr .align 1 _Z17gasMeterModelCalcPdS_S_S_S__param_3,
	.param .u64 .ptr .align 1 _Z17gasMeterModelCalcPdS_S_S_S__param_4
)
{
	.reg .pred 	%p<2>;
	.reg .b32 	%r<6>;
	.reg .b64 	%rd<4>;

	ld.param.u64 	%rd1, [_Z17gasMeterModelCalcPdS_S_S_S__param_4];
	mov.u32 	%r1, %tid.x;
	mov.u32 	%r2, %ctaid.x;
	mov.u32 	%r3, %ntid.x;
	mul.lo.s32 	%r4, %r3, %r2;
	neg.s32 	%r5, %r4;
	setp.ne.s32 	%p1, %r1, %r5;
	@%p1 bra 	$L__BB0_2;
	cvta.to.global.u64 	%rd2, %rd1;
	mov.b64 	%rd3, 0;
	st.global.u64 	[%rd2], %rd3;
$L__BB0_2:
	bar.sync 	0;
	ret;

}


// ===== COMPILED SASS (sm_100) =====

	.target	sm_100

	.elftype	@"ET_EXEC"


//--------------------- .note.nv.tkinfo           --------------------------
	.section	.note.nv.tkinfo,"",@"SHT_NOTE"
	.sectionflags	@"SHF_NOTE_NV_TKINFO"
	.tkinfo
        /*0018*/ 	.word	0x00000002
        /*0030*/ 	.string	""
        /*0030*/ 	.string	"ptxas"
        /*0030*/ 	.string	"Cuda compilation tools, release 13.0, V13.0.88"
        /*0030*/ 	.string	"Build cuda_13.0.r13.0/compiler.36424714_0"
        /*0030*/ 	.string	"-arch sm_100 -m 64 "



//--------------------- .note.nv.cuinfo           --------------------------
	.section	.note.nv.cuinfo,"",@"SHT_NOTE"
	.sectionflags	@"SHF_NOTE_NV_CUINFO"
        /*0018*/ 	.short	0x0002
        /*001a*/ 	.short	0x0064
        /*001c*/ 	.short	0x0082
	.zero		2


//--------------------- .nv.info                  --------------------------
	.section	.nv.info,"",@"SHT_CUDA_INFO"
	.align	4


	//----- nvinfo : EIATTR_REGCOUNT
	.align		4
        /*0000*/ 	.byte	0x04, 0x2f
        /*0002*/ 	.short	(.L_1 - .L_0)
	.align		4
.L_0:
        /*0004*/ 	.word	index@(_Z17gasMeterModelCalcPdS_S_S_S_)
        /*0008*/ 	.word	0x00000006


	//----- nvinfo : EIATTR_FRAME_SIZE
	.align		4
.L_1:
        /*000c*/ 	.byte	0x04, 0x11
        /*000e*/ 	.short	(.L_3 - .L_2)
	.align		4
.L_2:
        /*0010*/ 	.word	index@(_Z17gasMeterModelCalcPdS_S_S_S_)
        /*0014*/ 	.word	0x00000000


	//----- nvinfo : EIATTR_MIN_STACK_SIZE
	.align		4
.L_3:
        /*0018*/ 	.byte	0x04, 0x12
        /*001a*/ 	.short	(.L_5 - .L_4)
	.align		4
.L_4:
        /*001c*/ 	.word	index@(_Z17gasMeterModelCalcPdS_S_S_S_)
        /*0020*/ 	.word	0x00000000
.L_5:


//--------------------- .nv.compat                --------------------------
	.section	.nv.compat,"",@"SHT_CUDA_COMPAT_INFO"
	.align	4
        /*0000*/ 	.byte	0x02, 0x09, 0x00, 0x00, 0x02, 0x02, 0x01, 0x00, 0x02, 0x05, 0x05, 0x00, 0x03, 0x07, 0x01, 0x01
        /*0010*/ 	.byte	0x02, 0x03, 0x00, 0x00, 0x02, 0x06, 0x01, 0x00, 0x04, 0x0b, 0x08, 0x00, 0x09, 0x00, 0x00, 0x00
        /*0020*/ 	.byte	0x00, 0x00, 0x00, 0x00


//--------------------- .nv.info._Z17gasMeterModelCalcPdS_S_S_S_ --------------------------
	.section	.nv.info._Z17gasMeterModelCalcPdS_S_S_S_,"",@"SHT_CUDA_INFO"
	.sectionflags	@""
	.align	4


	//----- nvinfo : EIATTR_CUDA_API_VERSION
	.align		4
        /*0000*/ 	.byte	0x04, 0x37
        /*0002*/ 	.short	(.L_7 - .L_6)
.L_6:
        /*0004*/ 	.word	0x00000082


	//----- nvinfo : EIATTR_KPARAM_INFO
	.align		4
.L_7:
        /*0008*/ 	.byte	0x04, 0x17
        /*000a*/ 	.short	(.L_9 - .L_8)
.L_8:
        /*000c*/ 	.word	0x00000000
        /*0010*/ 	.short	0x0004
        /*0012*/ 	.short	0x0020
        /*0014*/ 	.byte	0x00, 0xf5, 0x21, 0x00


	//----- nvinfo : EIATTR_KPARAM_INFO
	.align		4
.L_9:
        /*0018*/ 	.byte	0x04, 0x17
        /*001a*/ 	.short	(.L_11 - .L_10)
.L_10:
        /*001c*/ 	.word	0x00000000
        /*0020*/ 	.short	0x0003
        /*0022*/ 	.short	0x0018
        /*0024*/ 	.byte	0x00, 0xf5, 0x21, 0x00


	//----- nvinfo : EIATTR_KPARAM_INFO
	.align		4
.L_11:
        /*0028*/ 	.byte	0x04, 0x17
        /*002a*/ 	.short	(.L_13 - .L_12)
.L_12:
        /*002c*/ 	.word	0x00000000
        /*0030*/ 	.short	0x0002
        /*0032*/ 	.short	0x0010
        /*0034*/ 	.byte	0x00, 0xf5, 0x21, 0x00


	//----- nvinfo : EIATTR_KPARAM_INFO
	.align		4
.L_13:
        /*0038*/ 	.byte	0x04, 0x17
        /*003a*/ 	.short	(.L_15 - .L_14)
.L_14:
        /*003c*/ 	.word	0x00000000
        /*0040*/ 	.short	0x0001
        /*0042*/ 	.short	0x0008
        /*0044*/ 	.byte	0x00, 0xf5, 0x21, 0x00


	//----- nvinfo : EIATTR_KPARAM_INFO
	.align		4
.L_15:
        /*0048*/ 	.byte	0x04, 0x17
        /*004a*/ 	.short	(.L_17 - .L_16)
.L_16:
        /*004c*/ 	.word	0x00000000
        /*0050*/ 	.short	0x0000
        /*0052*/ 	.short	0x0000
        /*0054*/ 	.byte	0x00, 0xf5, 0x21, 0x00


	//----- nvinfo : EIATTR_SPARSE_MMA_MASK
	.align		4
.L_17:
        /*0058*/ 	.byte	0x03, 0x50
        /*005a*/ 	.short	0x0000


	//----- nvinfo : EIATTR_MAXREG_COUNT
	.align		4
        /*005c*/ 	.byte	0x03, 0x1b
        /*005e*/ 	.short	0x00ff


	//----- nvinfo : EIATTR_NUM_BARRIERS
	.align		4
        /*0060*/ 	.byte	0x02, 0x4c
        /*0062*/ 	.byte	0x01
	.zero		1


	//----- nvinfo : EIATTR_MERCURY_ISA_VERSION
	.align		4
        /*0064*/ 	.byte	0x03, 0x5f
        /*0066*/ 	.short	0x0101


	//----- nvinfo : EIATTR_VRC_CTA_INIT_COUNT
	.align		4
        /*0068*/ 	.byte	0x02, 0x4a
	.zero		1
	.zero		1


	//----- nvinfo : EIATTR_EXIT_INSTR_OFFSETS
	.align		4
        /*006c*/ 	.byte	0x04, 0x1c
        /*006e*/ 	.short	(.L_19 - .L_18)


	//   ....[0]....
.L_18:
        /*0070*/ 	.word	0x000000b0


	//----- nvinfo : EIATTR_CBANK_PARAM_SIZE
	.align		4
.L_19:
        /*0074*/ 	.byte	0x03, 0x19
        /*0076*/ 	.short	0x0028


	//----- nvinfo : EIATTR_PARAM_CBANK
	.align		4
        /*0078*/ 	.byte	0x04, 0x0a
        /*007a*/ 	.short	(.L_21 - .L_20)
	.align		4
.L_20:
        /*007c*/ 	.word	index@(.nv.constant0._Z17gasMeterModelCalcPdS_S_S_S_)
        /*0080*/ 	.short	0x0380
        /*0082*/ 	.short	0x0028


	//----- nvinfo : EIATTR_SW_WAR
	.align		4
.L_21:
        /*0084*/ 	.byte	0x04, 0x36
        /*0086*/ 	.short	(.L_23 - .L_22)
.L_22:
        /*0088*/ 	.word	0x00000008
.L_23:


//--------------------- .nv.callgraph             --------------------------
	.section	.nv.callgraph,"",@"SHT_CUDA_CALLGRAPH"
	.align	4
	.sectionentsize	8
	.align		4
        /*0000*/ 	.word	0x00000000
	.align		4
        /*0004*/ 	.word	0xffffffff
	.align		4
        /*0008*/ 	.word	0x00000000
	.align		4
        /*000c*/ 	.word	0xfffffffe
	.align		4
        /*0010*/ 	.word	0x00000000
	.align		4
        /*0014*/ 	.word	0xfffffffd
	.align		4
        /*0018*/ 	.word	0x00000000
	.align		4
        /*001c*/ 	.word	0xfffffffc


//--------------------- .text._Z17gasMeterModelCalcPdS_S_S_S_ --------------------------
	.section	.text._Z17gasMeterModelCalcPdS_S_S_S_,"ax",@progbits
	.align	128
        .global         _Z17gasMeterModelCalcPdS_S_S_S_
        .type           _Z17gasMeterModelCalcPdS_S_S_S_,@function
        .size           _Z17gasMeterModelCalcPdS_S_S_S_,(.L_x_1 - _Z17gasMeterModelCalcPdS_S_S_S_)
        .other          _Z17gasMeterModelCalcPdS_S_S_S_,@"STO_CUDA_ENTRY STV_DEFAULT"
_Z17gasMeterModelCalcPdS_S_S_S_:
.text._Z17gasMeterModelCalcPdS_S_S_S_:
[----:B------:R-:W-:Y:S08]  /*0000*/  LDC R1, c[0x0][0x37c] ;  /* 0x0000df00ff017b82 */ /* 0x000ff00000000800 */
[----:B------:R-:W0:Y:S01]  /*0010*/  S2UR UR4, SR_CTAID.X ;  /* 0x00000000000479c3 */ /* 0x000e220000002500 */
[----:B------:R-:W1:Y:S01]  /*0020*/  S2R R0, SR_TID.X ;  /* 0x0000000000007919 */ /* 0x000e620000002100 */
[----:B------:R-:W2:Y:S01]  /*0030*/  LDCU UR5, c[0x0][0x360] ;  /* 0x00006c00ff0577ac */ /* 0x000ea20008000800 */
[----:B0-----:R-:W-:-:S04]  /*0040*/  UIADD3 UR4, UPT, UPT, URZ, -UR4, URZ ;  /* 0x80000004ff047290 */ /* 0x001fc8000fffe0ff */
[----:B--2---:R-:W-:-:S06]  /*0050*/  UIMAD UR5, UR4, UR5, URZ ;  /* 0x00000005040572a4 */ /* 0x004fcc000f8e02ff */
[----:B-1----:R-:W-:-:S05]  /*0060*/  ISETP.NE.AND P0, PT, R0, UR5, PT ;  /* 0x0000000500007c0c */ /* 0x002fca000bf05270 */
[----:B------:R-:W0:Y:S08]  /*0070*/  LDCU.64 UR4, c[0x0][0x358] ;  /* 0x00006b00ff0477ac */ /* 0x000e300008000a00 */
[----:B------:R-:W0:Y:S02]  /*0080*/  @!P0 LDC.64 R2, c[0x0][0x3a0] ;  /* 0x0000e800ff028b82 */ /* 0x000e240000000a00 */
[----:B0-----:R-:W-:Y:S06]  /*0090*/  @!P0 STG.E.64 desc[UR4][R2.64], RZ ;  /* 0x000000ff02008986 */ /* 0x001fec000c101b04 */
[----:B------:R-:W-:Y:S06]  /*00a0*/  BAR.SYNC.DEFER_BLOCKING 0x0 ;  /* 0x0000000000007b1d */ /* 0x000fec0000010000 */
[----:B------:R-:W-:Y:S05]  /*00b0*/  EXIT ;  /* 0x000000000000794d */ /* 0x000fea0003800000 */
.L_x_0:
[----:B------:R-:W-:-:S00]  /*00c0*/  BRA `(.L_x_0) ;  /* 0xfffffffc00fc7947 */ /* 0x000fc0000383ffff */
[----:B------:R-:W-:-:S00]  /*00d0*/  NOP ;  /* 0x0000000000007918 */ /* 0x000fc00000000000 */
        /* <DEDUP_REMOVED lines=10> */
.L_x_1:


//--------------------- .nv.shared.reserved.0     --------------------------
	.section	.nv.shared.reserved.0,"aw",@nobits
	.weak		__nv_reservedSMEM_offset_0_alias
	.size		__nv_reservedSMEM_offset_0_alias, 0, 64
	.other		__nv_reservedSMEM_offset_0_alias,@"STO_CUDA_RESERVED_SHARED STV_DEFAULT"
__nv_reservedSMEM_offset_0_alias:
	.zero		0
	.zero		64


//--------------------- .nv.constant0._Z17gasMeterModelCalcPdS_S_S_S_ --------------------------
	.section	.nv.constant0._Z17gasMeterModelCalcPdS_S_S_S_,"a",@progbits
	.sectionflags	@""
	.align	4
.nv.constant0._Z17gasMeterModelCalcPdS_S_S_S_:
	.zero		936


//--------------------- SYMBOLS --------------------------

	.type		.nv.reservedSmem.offset0,@object
	.size		.nv.reservedSmem.offset0,0x4
